//
// Generated by NVIDIA NVVM Compiler
//
// Compiler Build ID: CL-36424714
// Cuda compilation tools, release 13.0, V13.0.88
// Based on NVVM 20.0.0
//

.version 9.0
.target sm_100
.address_size 64

	// .globl	_Z16smoothing_kernelP8PPMImageS0_
// _ZZ16smoothing_kernelP8PPMImageS0_E17shared_image_data has been demoted

.visible .entry _Z16smoothing_kernelP8PPMImageS0_(
	.param .u64 .ptr .align 1 _Z16smoothing_kernelP8PPMImageS0__param_0,
	.param .u64 .ptr .align 1 _Z16smoothing_kernelP8PPMImageS0__param_1
)
{
	.reg .pred 	%p<18>;
	.reg .b16 	%rs<38>;
	.reg .b32 	%r<185>;
	.reg .b64 	%rd<25>;
	// demoted variable
	.shared .align 1 .b8 _ZZ16smoothing_kernelP8PPMImageS0_E17shared_image_data[3888];
	ld.param.u64 	%rd3, [_Z16smoothing_kernelP8PPMImageS0__param_0];
	ld.param.u64 	%rd4, [_Z16smoothing_kernelP8PPMImageS0__param_1];
	cvta.to.global.u64 	%rd1, %rd4;
	cvta.to.global.u64 	%rd2, %rd3;
	mov.u32 	%r16, %ctaid.y;
	shl.b32 	%r1, %r16, 5;
	mov.u32 	%r2, %tid.y;
	add.s32 	%r3, %r1, %r2;
	mov.u32 	%r17, %ctaid.x;
	shl.b32 	%r18, %r17, 5;
	mov.u32 	%r19, %tid.x;
	add.s32 	%r4, %r18, %r19;
	shl.b32 	%r20, %r2, 5;
	add.s32 	%r5, %r20, %r19;
	add.s32 	%r6, %r18, -2;
	cvt.u16.u32 	%rs1, %r5;
	mul.hi.u16 	%rs2, %rs1, -7281;
	shr.u16 	%rs3, %rs2, 5;
	cvt.u32.u16 	%r21, %rs3;
	mul.lo.s16 	%rs4, %rs3, 36;
	sub.s16 	%rs5, %rs1, %rs4;
	cvt.u32.u16 	%r22, %rs5;
	add.s32 	%r7, %r1, %r21;
	add.s32 	%r8, %r7, -2;
	add.s32 	%r9, %r6, %r22;
	setp.gt.u32 	%p3, %r5, 1295;
	mov.u32 	%r23, _ZZ16smoothing_kernelP8PPMImageS0_E17shared_image_data;
	mad.lo.s32 	%r10, %r5, 3, %r23;
	@%p3 bra 	$L__BB0_7;
	setp.lt.u32 	%p5, %r7, 2;
	mov.pred 	%p17, 0;
	@%p5 bra 	$L__BB0_3;
	ld.global.u32 	%r24, [%rd2+4];
	setp.lt.s32 	%p17, %r8, %r24;
$L__BB0_3:
	setp.lt.s32 	%p6, %r9, 0;
	not.pred 	%p7, %p17;
	or.pred  	%p8, %p6, %p7;
	@%p8 bra 	$L__BB0_6;
	ld.global.u32 	%r11, [%rd2];
	setp.ge.s32 	%p9, %r9, %r11;
	@%p9 bra 	$L__BB0_6;
	ld.global.u64 	%rd5, [%rd1+8];
	cvta.to.global.u64 	%rd6, %rd5;
	mad.lo.s32 	%r25, %r11, %r8, %r9;
	mul.wide.s32 	%rd7, %r25, 3;
	add.s64 	%rd8, %rd6, %rd7;
	ld.global.u8 	%rs7, [%rd8];
	st.shared.u8 	[%r10], %rs7;
	ld.global.u8 	%rs8, [%rd8+2];
	st.shared.u8 	[%r10+2], %rs8;
	ld.global.u8 	%rs9, [%rd8+1];
	st.shared.u8 	[%r10+1], %rs9;
	bra.uni 	$L__BB0_7;
$L__BB0_6:
	mov.b16 	%rs6, 0;
	st.shared.u8 	[%r10], %rs6;
	st.shared.u8 	[%r10+2], %rs6;
	st.shared.u8 	[%r10+1], %rs6;
$L__BB0_7:
	add.s16 	%rs11, %rs1, 1024;
	mul.hi.u16 	%rs12, %rs11, -7281;
	shr.u16 	%rs13, %rs12, 5;
	cvt.u32.u16 	%r26, %rs13;
	mul.lo.s16 	%rs14, %rs13, 36;
	sub.s16 	%rs15, %rs11, %rs14;
	cvt.u32.u16 	%r27, %rs15;
	add.s32 	%r28, %r1, %r26;
	add.s32 	%r12, %r28, -2;
	add.s32 	%r13, %r6, %r27;
	setp.gt.u32 	%p10, %r5, 271;
	@%p10 bra 	$L__BB0_12;
	ld.global.u32 	%r29, [%rd2+4];
	setp.ge.s32 	%p11, %r12, %r29;
	setp.lt.s32 	%p12, %r13, 0;
	or.pred  	%p13, %p12, %p11;
	@%p13 bra 	$L__BB0_10;
	ld.global.u32 	%r14, [%rd2];
	setp.lt.s32 	%p14, %r13, %r14;
	@%p14 bra 	$L__BB0_11;
$L__BB0_10:
	mov.b16 	%rs16, 0;
	st.shared.u8 	[%r10+3072], %rs16;
	st.shared.u8 	[%r10+3074], %rs16;
	st.shared.u8 	[%r10+3073], %rs16;
	bra.uni 	$L__BB0_12;
$L__BB0_11:
	ld.global.u64 	%rd9, [%rd1+8];
	cvta.to.global.u64 	%rd10, %rd9;
	mad.lo.s32 	%r30, %r14, %r12, %r13;
	mul.wide.u32 	%rd11, %r30, 3;
	add.s64 	%rd12, %rd10, %rd11;
	ld.global.u8 	%rs17, [%rd12];
	st.shared.u8 	[%r10+3072], %rs17;
	ld.global.u8 	%rs18, [%rd12+2];
	st.shared.u8 	[%r10+3074], %rs18;
	ld.global.u8 	%rs19, [%rd12+1];
	st.shared.u8 	[%r10+3073], %rs19;
$L__BB0_12:
	bar.sync 	0;
	ld.global.u32 	%r31, [%rd2+4];
	setp.ge.s32 	%p15, %r3, %r31;
	@%p15 bra 	$L__BB0_15;
	ld.global.u32 	%r15, [%rd2];
	setp.ge.s32 	%p16, %r4, %r15;
	@%p16 bra 	$L__BB0_15;
	mad.lo.s32 	%r32, %r2, 12, %r10;
	ld.shared.u8 	%r33, [%r32];
	ld.shared.u8 	%r34, [%r32+2];
	ld.shared.u8 	%r35, [%r32+1];
	ld.shared.u8 	%r36, [%r32+108];
	add.s32 	%r37, %r33, %r36;
	ld.shared.u8 	%r38, [%r32+110];
	add.s32 	%r39, %r34, %r38;
	ld.shared.u8 	%r40, [%r32+109];
	add.s32 	%r41, %r35, %r40;
	ld.shared.u8 	%r42, [%r32+216];
	add.s32 	%r43, %r37, %r42;
	ld.shared.u8 	%r44, [%r32+218];
	add.s32 	%r45, %r39, %r44;
	ld.shared.u8 	%r46, [%r32+217];
	add.s32 	%r47, %r41, %r46;
	ld.shared.u8 	%r48, [%r32+324];
	add.s32 	%r49, %r43, %r48;
	ld.shared.u8 	%r50, [%r32+326];
	add.s32 	%r51, %r45, %r50;
	ld.shared.u8 	%r52, [%r32+325];
	add.s32 	%r53, %r47, %r52;
	ld.shared.u8 	%r54, [%r32+432];
	add.s32 	%r55, %r49, %r54;
	ld.shared.u8 	%r56, [%r32+434];
	add.s32 	%r57, %r51, %r56;
	ld.shared.u8 	%r58, [%r32+433];
	add.s32 	%r59, %r53, %r58;
	ld.shared.u8 	%r60, [%r32+3];
	add.s32 	%r61, %r55, %r60;
	ld.shared.u8 	%r62, [%r32+5];
	add.s32 	%r63, %r57, %r62;
	ld.shared.u8 	%r64, [%r32+4];
	add.s32 	%r65, %r59, %r64;
	ld.shared.u8 	%r66, [%r32+111];
	add.s32 	%r67, %r61, %r66;
	ld.shared.u8 	%r68, [%r32+113];
	add.s32 	%r69, %r63, %r68;
	ld.shared.u8 	%r70, [%r32+112];
	add.s32 	%r71, %r65, %r70;
	ld.shared.u8 	%r72, [%r32+219];
	add.s32 	%r73, %r67, %r72;
	ld.shared.u8 	%r74, [%r32+221];
	add.s32 	%r75, %r69, %r74;
	ld.shared.u8 	%r76, [%r32+220];
	add.s32 	%r77, %r71, %r76;
	ld.shared.u8 	%r78, [%r32+327];
	add.s32 	%r79, %r73, %r78;
	ld.shared.u8 	%r80, [%r32+329];
	add.s32 	%r81, %r75, %r80;
	ld.shared.u8 	%r82, [%r32+328];
	add.s32 	%r83, %r77, %r82;
	ld.shared.u8 	%r84, [%r32+435];
	add.s32 	%r85, %r79, %r84;
	ld.shared.u8 	%r86, [%r32+437];
	add.s32 	%r87, %r81, %r86;
	ld.shared.u8 	%r88, [%r32+436];
	add.s32 	%r89, %r83, %r88;
	ld.shared.u8 	%r90, [%r32+6];
	add.s32 	%r91, %r85, %r90;
	ld.shared.u8 	%r92, [%r32+8];
	add.s32 	%r93, %r87, %r92;
	ld.shared.u8 	%r94, [%r32+7];
	add.s32 	%r95, %r89, %r94;
	ld.shared.u8 	%r96, [%r32+114];
	add.s32 	%r97, %r91, %r96;
	ld.shared.u8 	%r98, [%r32+116];
	add.s32 	%r99, %r93, %r98;
	ld.shared.u8 	%r100, [%r32+115];
	add.s32 	%r101, %r95, %r100;
	ld.shared.u8 	%r102, [%r32+222];
	add.s32 	%r103, %r97, %r102;
	ld.shared.u8 	%r104, [%r32+224];
	add.s32 	%r105, %r99, %r104;
	ld.shared.u8 	%r106, [%r32+223];
	add.s32 	%r107, %r101, %r106;
	ld.shared.u8 	%r108, [%r32+330];
	add.s32 	%r109, %r103, %r108;
	ld.shared.u8 	%r110, [%r32+332];
	add.s32 	%r111, %r105, %r110;
	ld.shared.u8 	%r112, [%r32+331];
	add.s32 	%r113, %r107, %r112;
	ld.shared.u8 	%r114, [%r32+438];
	add.s32 	%r115, %r109, %r114;
	ld.shared.u8 	%r116, [%r32+440];
	add.s32 	%r117, %r111, %r116;
	ld.shared.u8 	%r118, [%r32+439];
	add.s32 	%r119, %r113, %r118;
	ld.shared.u8 	%r120, [%r32+9];
	add.s32 	%r121, %r115, %r120;
	ld.shared.u8 	%r122, [%r32+11];
	add.s32 	%r123, %r117, %r122;
	ld.shared.u8 	%r124, [%r32+10];
	add.s32 	%r125, %r119, %r124;
	ld.shared.u8 	%r126, [%r32+117];
	add.s32 	%r127, %r121, %r126;
	ld.shared.u8 	%r128, [%r32+119];
	add.s32 	%r129, %r123, %r128;
	ld.shared.u8 	%r130, [%r32+118];
	add.s32 	%r131, %r125, %r130;
	ld.shared.u8 	%r132, [%r32+225];
	add.s32 	%r133, %r127, %r132;
	ld.shared.u8 	%r134, [%r32+227];
	add.s32 	%r135, %r129, %r134;
	ld.shared.u8 	%r136, [%r32+226];
	add.s32 	%r137, %r131, %r136;
	ld.shared.u8 	%r138, [%r32+333];
	add.s32 	%r139, %r133, %r138;
	ld.shared.u8 	%r140, [%r32+335];
	add.s32 	%r141, %r135, %r140;
	ld.shared.u8 	%r142, [%r32+334];
	add.s32 	%r143, %r137, %r142;
	ld.shared.u8 	%r144, [%r32+441];
	add.s32 	%r145, %r139, %r144;
	ld.shared.u8 	%r146, [%r32+443];
	add.s32 	%r147, %r141, %r146;
	ld.shared.u8 	%r148, [%r32+442];
	add.s32 	%r149, %r143, %r148;
	ld.shared.u8 	%r150, [%r32+12];
	add.s32 	%r151, %r145, %r150;
	ld.shared.u8 	%r152, [%r32+14];
	add.s32 	%r153, %r147, %r152;
	ld.shared.u8 	%r154, [%r32+13];
	add.s32 	%r155, %r149, %r154;
	ld.shared.u8 	%r156, [%r32+120];
	add.s32 	%r157, %r151, %r156;
	ld.shared.u8 	%r158, [%r32+122];
	add.s32 	%r159, %r153, %r158;
	ld.shared.u8 	%r160, [%r32+121];
	add.s32 	%r161, %r155, %r160;
	ld.shared.u8 	%r162, [%r32+228];
	add.s32 	%r163, %r157, %r162;
	ld.shared.u8 	%r164, [%r32+230];
	add.s32 	%r165, %r159, %r164;
	ld.shared.u8 	%r166, [%r32+229];
	add.s32 	%r167, %r161, %r166;
	ld.shared.u8 	%r168, [%r32+336];
	add.s32 	%r169, %r163, %r168;
	ld.shared.u8 	%r170, [%r32+338];
	add.s32 	%r171, %r165, %r170;
	ld.shared.u8 	%r172, [%r32+337];
	add.s32 	%r173, %r167, %r172;
	ld.shared.u8 	%r174, [%r32+444];
	add.s32 	%r175, %r169, %r174;
	ld.shared.u8 	%r176, [%r32+446];
	add.s32 	%r177, %r171, %r176;
	ld.shared.u8 	%r178, [%r32+445];
	add.s32 	%r179, %r173, %r178;
	cvt.u16.u32 	%rs20, %r175;
	mul.hi.u16 	%rs21, %rs20, 18351;
	sub.s16 	%rs22, %rs20, %rs21;
	shr.u16 	%rs23, %rs22, 1;
	add.s16 	%rs24, %rs23, %rs21;
	shr.u16 	%rs25, %rs24, 4;
	ld.global.u64 	%rd13, [%rd2+8];
	cvta.to.global.u64 	%rd14, %rd13;
	mad.lo.s32 	%r180, %r15, %r3, %r4;
	mul.wide.s32 	%rd15, %r180, 3;
	add.s64 	%rd16, %rd14, %rd15;
	st.global.u8 	[%rd16], %rs25;
	cvt.u16.u32 	%rs26, %r177;
	mul.hi.u16 	%rs27, %rs26, 18351;
	sub.s16 	%rs28, %rs26, %rs27;
	shr.u16 	%rs29, %rs28, 1;
	add.s16 	%rs30, %rs29, %rs27;
	shr.u16 	%rs31, %rs30, 4;
	ld.global.u64 	%rd17, [%rd2+8];
	cvta.to.global.u64 	%rd18, %rd17;
	ld.global.u32 	%r181, [%rd2];
	mad.lo.s32 	%r182, %r181, %r3, %r4;
	mul.wide.s32 	%rd19, %r182, 3;
	add.s64 	%rd20, %rd18, %rd19;
	st.global.u8 	[%rd20+2], %rs31;
	cvt.u16.u32 	%rs32, %r179;
	mul.hi.u16 	%rs33, %rs32, 18351;
	sub.s16 	%rs34, %rs32, %rs33;
	shr.u16 	%rs35, %rs34, 1;
	add.s16 	%rs36, %rs35, %rs33;
	shr.u16 	%rs37, %rs36, 4;
	ld.global.u64 	%rd21, [%rd2+8];
	cvta.to.global.u64 	%rd22, %rd21;
	ld.global.u32 	%r183, [%rd2];
	mad.lo.s32 	%r184, %r183, %r3, %r4;
	mul.wide.s32 	%rd23, %r184, 3;
	add.s64 	%rd24, %rd22, %rd23;
	st.global.u8 	[%rd24+1], %rs37;
$L__BB0_15:
	ret;

}


// ===== COMPILED SASS (sm_100) =====

	.target	sm_100

	.elftype	@"ET_EXEC"


//--------------------- .note.nv.tkinfo           --------------------------
	.section	.note.nv.tkinfo,"",@"SHT_NOTE"
	.sectionflags	@"SHF_NOTE_NV_TKINFO"
	.tkinfo
        /*0018*/ 	.word	0x00000002
        /*0030*/ 	.string	""
        /*0030*/ 	.string	"ptxas"
        /*0030*/ 	.string	"Cuda compilation tools, release 13.0, V13.0.88"
        /*0030*/ 	.string	"Build cuda_13.0.r13.0/compiler.36424714_0"
        /*0030*/ 	.string	"-arch sm_100 -m 64 "



//--------------------- .note.nv.cuinfo           --------------------------
	.section	.note.nv.cuinfo,"",@"SHT_NOTE"
	.sectionflags	@"SHF_NOTE_NV_CUINFO"
        /*0018*/ 	.short	0x0002
        /*001a*/ 	.short	0x0064
        /*001c*/ 	.short	0x0082
	.zero		2


//--------------------- .nv.info                  --------------------------
	.section	.nv.info,"",@"SHT_CUDA_INFO"
	.align	4


	//----- nvinfo : EIATTR_REGCOUNT
	.align		4
        /*0000*/ 	.byte	0x04, 0x2f
        /*0002*/ 	.short	(.L_1 - .L_0)
	.align		4
.L_0:
        /*0004*/ 	.word	index@(_Z16smoothing_kernelP8PPMImageS0_)
        /*0008*/ 	.word	0x0000001c


	//----- nvinfo : EIATTR_FRAME_SIZE
	.align		4
.L_1:
        /*000c*/ 	.byte	0x04, 0x11
        /*000e*/ 	.short	(.L_3 - .L_2)
	.align		4
.L_2:
        /*0010*/ 	.word	index@(_Z16smoothing_kernelP8PPMImageS0_)
        /*0014*/ 	.word	0x00000000


	//----- nvinfo : EIATTR_MIN_STACK_SIZE
	.align		4
.L_3:
        /*0018*/ 	.byte	0x04, 0x12
        /*001a*/ 	.short	(.L_5 - .L_4)
	.align		4
.L_4:
        /*001c*/ 	.word	index@(_Z16smoothing_kernelP8PPMImageS0_)
        /*0020*/ 	.word	0x00000000
.L_5:


//--------------------- .nv.compat                --------------------------
	.section	.nv.compat,"",@"SHT_CUDA_COMPAT_INFO"
	.align	4
        /*0000*/ 	.byte	0x02, 0x09, 0x00, 0x00, 0x02, 0x02, 0x01, 0x00, 0x02, 0x05, 0x05, 0x00, 0x03, 0x07, 0x01, 0x01
        /*0010*/ 	.byte	0x02, 0x03, 0x00, 0x00, 0x02, 0x06, 0x01, 0x00, 0x04, 0x0b, 0x08, 0x00, 0x09, 0x00, 0x00, 0x00
        /*0020*/ 	.byte	0x00, 0x00, 0x00, 0x00


//--------------------- .nv.info._Z16smoothing_kernelP8PPMImageS0_ --------------------------
	.section	.nv.info._Z16smoothing_kernelP8PPMImageS0_,"",@"SHT_CUDA_INFO"
	.sectionflags	@""
	.align	4


	//----- nvinfo : EIATTR_CUDA_API_VERSION
	.align		4
        /*0000*/ 	.byte	0x04, 0x37
        /*0002*/ 	.short	(.L_7 - .L_6)
.L_6:
        /*0004*/ 	.word	0x00000082


	//----- nvinfo : EIATTR_KPARAM_INFO
	.align		4
.L_7:
        /*0008*/ 	.byte	0x04, 0x17
        /*000a*/ 	.short	(.L_9 - .L_8)
.L_8:
        /*000c*/ 	.word	0x00000000
        /*0010*/ 	.short	0x0001
        /*0012*/ 	.short	0x0008
        /*0014*/ 	.byte	0x00, 0xf5, 0x21, 0x00


	//----- nvinfo : EIATTR_KPARAM_INFO
	.align		4
.L_9:
        /*0018*/ 	.byte	0x04, 0x17
        /*001a*/ 	.short	(.L_11 - .L_10)
.L_10:
        /*001c*/ 	.word	0x00000000
        /*0020*/ 	.short	0x0000
        /*0022*/ 	.short	0x0000
        /*0024*/ 	.byte	0x00, 0xf5, 0x21, 0x00


	//----- nvinfo : EIATTR_SPARSE_MMA_MASK
	.align		4
.L_11:
        /*0028*/ 	.byte	0x03, 0x50
        /*002a*/ 	.short	0x0000


	//----- nvinfo : EIATTR_MAXREG_COUNT
	.align		4
        /*002c*/ 	.byte	0x03, 0x1b
        /*002e*/ 	.short	0x00ff


	//----- nvinfo : EIATTR_NUM_BARRIERS
	.align		4
        /*0030*/ 	.byte	0x02, 0x4c
        /*0032*/ 	.byte	0x01
	.zero		1


	//----- nvinfo : EIATTR_MERCURY_ISA_VERSION
	.align		4
        /*0034*/ 	.byte	0x03, 0x5f
        /*0036*/ 	.short	0x0101


	//----- nvinfo : EIATTR_VRC_CTA_INIT_COUNT
	.align		4
        /*0038*/ 	.byte	0x02, 0x4a
	.zero		1
	.zero		1


	//----- nvinfo : EIATTR_EXIT_INSTR_OFFSETS
	.align		4
        /*003c*/ 	.byte	0x04, 0x1c
        /*003e*/ 	.short	(.L_13 - .L_12)


	//   ....[0]....
.L_12:
        /*0040*/ 	.word	0x000006e0


	//   ....[1]....
        /*0044*/ 	.word	0x00000710


	//   ....[2]....
        /*0048*/ 	.word	0x000010e0


	//----- nvinfo : EIATTR_CRS_STACK_SIZE
	.align		4
.L_13:
        /*004c*/ 	.byte	0x04, 0x1e
        /*004e*/ 	.short	(.L_15 - .L_14)
.L_14:
        /*0050*/ 	.word	0x00000000


	//----- nvinfo : EIATTR_CBANK_PARAM_SIZE
	.align		4
.L_15:
        /*0054*/ 	.byte	0x03, 0x19
        /*0056*/ 	.short	0x0010


	//----- nvinfo : EIATTR_PARAM_CBANK
	.align		4
        /*0058*/ 	.byte	0x04, 0x0a
        /*005a*/ 	.short	(.L_17 - .L_16)
	.align		4
.L_16:
        /*005c*/ 	.word	index@(.nv.constant0._Z16smoothing_kernelP8PPMImageS0_)
        /*0060*/ 	.short	0x0380
        /*0062*/ 	.short	0x0010


	//----- nvinfo : EIATTR_SW_WAR
	.align		4
.L_17:
        /*0064*/ 	.byte	0x04, 0x36
        /*0066*/ 	.short	(.L_19 - .L_18)
.L_18:
        /*0068*/ 	.word	0x00000008
.L_19:


//--------------------- .nv.callgraph             --------------------------
	.section	.nv.callgraph,"",@"SHT_CUDA_CALLGRAPH"
	.align	4
	.sectionentsize	8
	.align		4
        /*0000*/ 	.word	0x00000000
	.align		4
        /*0004*/ 	.word	0xffffffff
	.align		4
        /*0008*/ 	.word	0x00000000
	.align		4
        /*000c*/ 	.word	0xfffffffe
	.align		4
        /*0010*/ 	.word	0x00000000
	.align		4
        /*0014*/ 	.word	0xfffffffd
	.align		4
        /*0018*/ 	.word	0x00000000
	.align		4
        /*001c*/ 	.word	0xfffffffc


//--------------------- .text._Z16smoothing_kernelP8PPMImageS0_ --------------------------
	.section	.text._Z16smoothing_kernelP8PPMImageS0_,"ax",@progbits
	.align	128
        .global         _Z16smoothing_kernelP8PPMImageS0_
        .type           _Z16smoothing_kernelP8PPMImageS0_,@function
        .size           _Z16smoothing_kernelP8PPMImageS0_,(.L_x_12 - _Z16smoothing_kernelP8PPMImageS0_)
        .other          _Z16smoothing_kernelP8PPMImageS0_,@"STO_CUDA_ENTRY STV_DEFAULT"
_Z16smoothing_kernelP8PPMImageS0_:
.text._Z16smoothing_kernelP8PPMImageS0_:
[----:B------:R-:W-:Y:S01]  /*0000*/  LDC R1, c[0x0][0x37c] ;  /* 0x0000df00ff017b82 */ /* 0x000fe20000000800 */
[----:B------:R-:W0:Y:S01]  /*0010*/  S2R R5, SR_TID.X ;  /* 0x0000000000057919 */ /* 0x000e220000002100 */
[----:B------:R-:W-:Y:S01]  /*0020*/  MOV R0, 0x400 ;  /* 0x0000040000007802 */ /* 0x000fe20000000f00 */
[----:B------:R-:W1:Y:S01]  /*0030*/  LDCU.64 UR4, c[0x0][0x358] ;  /* 0x00006b00ff0477ac */ /* 0x000e620008000a00 */
[----:B------:R-:W-:Y:S01]  /*0040*/  BSSY.RECONVERGENT B0, `(.L_x_0) ;  /* 0x000003a000007945 */ /* 0x000fe20003800200 */
[----:B------:R-:W0:Y:S01]  /*0050*/  S2R R6, SR_TID.Y ;  /* 0x0000000000067919 */ /* 0x000e220000002200 */
[----:B------:R-:W2:Y:S01]  /*0060*/  S2R R11, SR_CgaCtaId ;  /* 0x00000000000b7919 */ /* 0x000ea20000008800 */
[----:B------:R-:W3:Y:S01]  /*0070*/  S2R R3, SR_CTAID.Y ;  /* 0x0000000000037919 */ /* 0x000ee20000002600 */
[----:B------:R-:W4:Y:S01]  /*0080*/  S2R R4, SR_CTAID.X ;  /* 0x0000000000047919 */ /* 0x000f220000002500 */
[----:B0-----:R-:W-:Y:S01]  /*0090*/  IMAD R2, R6, 0x20, R5 ;  /* 0x0000002006027824 */ /* 0x001fe200078e0205 */
[----:B--2---:R-:W-:-:S04]  /*00a0*/  LEA R11, R11, R0, 0x18 ;  /* 0x000000000b0b7211 */ /* 0x004fc800078ec0ff */
[C---:B------:R-:W-:Y:S01]  /*00b0*/  ISETP.GT.U32.AND P0, PT, R2.reuse, 0x50f, PT ;  /* 0x0000050f0200780c */ /* 0x040fe20003f04070 */
[----:B---3--:R-:W-:Y:S02]  /*00c0*/  IMAD.SHL.U32 R3, R3, 0x20, RZ ;  /* 0x0000002003037824 */ /* 0x008fe400078e00ff */
[----:B------:R-:W-:Y:S02]  /*00d0*/  IMAD R11, R2, 0x3, R11 ;  /* 0x00000003020b7824 */ /* 0x000fe400078e020b */
[C---:B----4-:R-:W-:Y:S01]  /*00e0*/  IMAD R0, R4.reuse, 0x20, R5 ;  /* 0x0000002004007824 */ /* 0x050fe200078e0205 */
[----:B------:R-:W-:Y:S01]  /*00f0*/  LEA R4, R4, 0xfffffffe, 0x5 ;  /* 0xfffffffe04047811 */ /* 0x000fe200078e28ff */
[----:B------:R-:W-:-:S06]  /*0100*/  IMAD.IADD R7, R3, 0x1, R6 ;  /* 0x0000000103077824 */ /* 0x000fcc00078e0206 */
[----:B-1----:R-:W-:Y:S05]  /*0110*/  @P0 BRA `(.L_x_1) ;  /* 0x0000000000b00947 */ /* 0x002fea0003800000 */
[----:B------:R-:W-:Y:S01]  /*0120*/  LOP3.LUT R5, R2, 0xffff, RZ, 0xc0, !PT ;  /* 0x0000ffff02057812 */ /* 0x000fe200078ec0ff */
[----:B------:R-:W-:Y:S01]  /*0130*/  BSSY.RECONVERGENT B1, `(.L_x_2) ;  /* 0x0000013000017945 */ /* 0x000fe20003800200 */
[----:B------:R-:W-:-:S03]  /*0140*/  PLOP3.LUT P0, PT, PT, PT, PT, 0x8, 0x80 ;  /* 0x000000000080781c */ /* 0x000fc60003f0e170 */
[----:B------:R-:W-:-:S05]  /*0150*/  IMAD R10, R5, 0xe38f, RZ ;  /* 0x0000e38f050a7824 */ /* 0x000fca00078e02ff */
[----:B------:R-:W-:Y:S02]  /*0160*/  SHF.R.U32.HI R8, RZ, 0x15, R10 ;  /* 0x00000015ff087819 */ /* 0x000fe4000001160a */
[----:B------:R-:W-:Y:S02]  /*0170*/  LEA.HI R10, R10, R3, RZ, 0xb ;  /* 0x000000030a0a7211 */ /* 0x000fe400078f58ff */
[----:B------:R-:W-:Y:S01]  /*0180*/  PRMT R5, R8, 0x9910, RZ ;  /* 0x0000991008057816 */ /* 0x000fe200000000ff */
[----:B------:R-:W-:Y:S02]  /*0190*/  IMAD.IADD R8, R3, 0x1, R8 ;  /* 0x0000000103087824 */ /* 0x000fe400078e0208 */
[----:B------:R-:W-:Y:S02]  /*01a0*/  VIADD R15, R10, 0xfffffffe ;  /* 0xfffffffe0a0f7836 */ /* 0x000fe40000000000 */
[----:B------:R-:W-:Y:S01]  /*01b0*/  IMAD R5, R5, 0x24, RZ ;  /* 0x0000002405057824 */ /* 0x000fe200078e02ff */
[----:B------:R-:W-:-:S03]  /*01c0*/  ISETP.GE.U32.AND P1, PT, R8, 0x2, PT ;  /* 0x000000020800780c */ /* 0x000fc60003f26070 */
[----:B------:R-:W-:-:S05]  /*01d0*/  IMAD.MOV R5, RZ, RZ, -R5 ;  /* 0x000000ffff057224 */ /* 0x000fca00078e0a05 */
[----:B------:R-:W-:-:S05]  /*01e0*/  PRMT R5, R5, 0x7710, RZ ;  /* 0x0000771005057816 */ /* 0x000fca00000000ff */
[----:B------:R-:W-:-:S05]  /*01f0*/  IMAD.IADD R5, R2, 0x1, R5 ;  /* 0x0000000102057824 */ /* 0x000fca00078e0205 */
[----:B------:R-:W-:-:S05]  /*0200*/  LOP3.LUT R5, R5, 0xffff, RZ, 0xc0, !PT ;  /* 0x0000ffff05057812 */ /* 0x000fca00078ec0ff */
[----:B------:R-:W-:Y:S01]  /*0210*/  IMAD.IADD R5, R4, 0x1, R5 ;  /* 0x0000000104057824 */ /* 0x000fe200078e0205 */
[----:B------:R-:W-:Y:S06]  /*0220*/  @!P1 BRA `(.L_x_3) ;  /* 0x00000000000c9947 */ /* 0x000fec0003800000 */
[----:B------:R-:W0:Y:S02]  /*0230*/  LDC.64 R8, c[0x0][0x380] ;  /* 0x0000e000ff087b82 */ /* 0x000e240000000a00 */
[----:B0-----:R-:W2:Y:S02]  /*0240*/  LDG.E R8, desc[UR4][R8.64+0x4] ;  /* 0x0000040408087981 */ /* 0x001ea4000c1e1900 */
[----:B--2---:R-:W-:-:S13]  /*0250*/  ISETP.LT.AND P0, PT, R15, R8, PT ;  /* 0x000000080f00720c */ /* 0x004fda0003f01270 */
.L_x_3:
[----:B------:R-:W-:Y:S05]  /*0260*/  BSYNC.RECONVERGENT B1 ;  /* 0x0000000000017941 */ /* 0x000fea0003800200 */
.L_x_2:
[----:B------:R-:W-:Y:S01]  /*0270*/  ISETP.LT.OR P0, PT, R5, RZ, !P0 ;  /* 0x000000ff0500720c */ /* 0x000fe20004701670 */
[----:B------:R-:W-:-:S12]  /*0280*/  BSSY.RELIABLE B1, `(.L_x_4) ;  /* 0x0000012000017945 */ /* 0x000fd80003800100 */
[----:B------:R-:W-:Y:S05]  /*0290*/  @P0 BRA `(.L_x_5) ;  /* 0x0000000000400947 */ /* 0x000fea0003800000 */
[----:B------:R-:W0:Y:S02]  /*02a0*/  LDC.64 R8, c[0x0][0x380] ;  /* 0x0000e000ff087b82 */ /* 0x000e240000000a00 */
[----:B0-----:R-:W2:Y:S02]  /*02b0*/  LDG.E R10, desc[UR4][R8.64] ;  /* 0x00000004080a7981 */ /* 0x001ea4000c1e1900 */
[----:B--2---:R-:W-:-:S13]  /*02c0*/  ISETP.GE.AND P0, PT, R5, R10, PT ;  /* 0x0000000a0500720c */ /* 0x004fda0003f06270 */
[----:B------:R-:W-:Y:S05]  /*02d0*/  @!P0 BREAK.RELIABLE B1 ;  /* 0x0000000000018942 */ /* 0x000fea0003800100 */
[----:B------:R-:W-:Y:S05]  /*02e0*/  @P0 BRA `(.L_x_5) ;  /* 0x00000000002c0947 */ /* 0x000fea0003800000 */
[----:B------:R-:W0:Y:S02]  /*02f0*/  LDC.64 R12, c[0x0][0x388] ;  /* 0x0000e200ff0c7b82 */ /* 0x000e240000000a00 */
[----:B0-----:R-:W2:Y:S01]  /*0300*/  LDG.E.64 R8, desc[UR4][R12.64+0x8] ;  /* 0x000008040c087981 */ /* 0x001ea2000c1e1b00 */
[----:B------:R-:W-:-:S04]  /*0310*/  IMAD R5, R10, R15, R5 ;  /* 0x0000000f0a057224 */ /* 0x000fc800078e0205 */
[----:B--2---:R-:W-:-:S05]  /*0320*/  IMAD.WIDE R8, R5, 0x3, R8 ;  /* 0x0000000305087825 */ /* 0x004fca00078e0208 */
[----:B------:R-:W2:Y:S04]  /*0330*/  LDG.E.U8 R10, desc[UR4][R8.64] ;  /* 0x00000004080a7981 */ /* 0x000ea8000c1e1100 */
[----:B------:R-:W3:Y:S04]  /*0340*/  LDG.E.U8 R14, desc[UR4][R8.64+0x2] ;  /* 0x00000204080e7981 */ /* 0x000ee8000c1e1100 */
[----:B------:R-:W4:Y:S04]  /*0350*/  LDG.E.U8 R16, desc[UR4][R8.64+0x1] ;  /* 0x0000010408107981 */ /* 0x000f28000c1e1100 */
[----:B--2---:R0:W-:Y:S04]  /*0360*/  STS.U8 [R11], R10 ;  /* 0x0000000a0b007388 */ /* 0x0041e80000000000 */
[----:B---3--:R0:W-:Y:S04]  /*0370*/  STS.U8 [R11+0x2], R14 ;  /* 0x0000020e0b007388 */ /* 0x0081e80000000000 */
[----:B----4-:R0:W-:Y:S01]  /*0380*/  STS.U8 [R11+0x1], R16 ;  /* 0x000001100b007388 */ /* 0x0101e20000000000 */
[----:B------:R-:W-:Y:S05]  /*0390*/  BRA `(.L_x_1) ;  /* 0x0000000000107947 */ /* 0x000fea0003800000 */
.L_x_5:
[----:B------:R-:W-:Y:S05]  /*03a0*/  BSYNC.RELIABLE B1 ;  /* 0x0000000000017941 */ /* 0x000fea0003800100 */
.L_x_4:
[----:B------:R1:W-:Y:S04]  /*03b0*/  STS.U8 [R11], RZ ;  /* 0x000000ff0b007388 */ /* 0x0003e80000000000 */
[----:B------:R1:W-:Y:S04]  /*03c0*/  STS.U8 [R11+0x2], RZ ;  /* 0x000002ff0b007388 */ /* 0x0003e80000000000 */
[----:B------:R1:W-:Y:S02]  /*03d0*/  STS.U8 [R11+0x1], RZ ;  /* 0x000001ff0b007388 */ /* 0x0003e40000000000 */
.L_x_1:
[----:B------:R-:W-:Y:S05]  /*03e0*/  BSYNC.RECONVERGENT B0 ;  /* 0x0000000000007941 */ /* 0x000fea0003800200 */
.L_x_0:
[----:B------:R-:W-:Y:S05]  /*03f0*/  WARPSYNC.ALL ;  /* 0x0000000000007948 */ /* 0x000fea0003800000 */
[C---:B------:R-:W-:Y:S01]  /*0400*/  VIADD R5, R2.reuse, 0x400 ;  /* 0x0000040002057836 */ /* 0x040fe20000000000 */
[----:B------:R-:W-:Y:S01]  /*0410*/  ISETP.GT.U32.AND P0, PT, R2, 0x10f, PT ;  /* 0x0000010f0200780c */ /* 0x000fe20003f04070 */
[----:B------:R-:W-:Y:S03]  /*0420*/  BSSY.RECONVERGENT B0, `(.L_x_6) ;  /* 0x0000026000007945 */ /* 0x000fe60003800200 */
[----:B------:R-:W-:-:S05]  /*0430*/  LOP3.LUT R8, R5, 0xffff, RZ, 0xc0, !PT ;  /* 0x0000ffff05087812 */ /* 0x000fca00078ec0ff */
[----:B------:R-:W-:-:S05]  /*0440*/  IMAD R8, R8, 0xe38f, RZ ;  /* 0x0000e38f08087824 */ /* 0x000fca00078e02ff */
[----:B------:R-:W-:-:S04]  /*0450*/  SHF.R.U32.HI R8, RZ, 0x15, R8 ;  /* 0x00000015ff087819 */ /* 0x000fc80000011608 */
[----:B------:R-:W-:Y:S02]  /*0460*/  PRMT R9, R8, 0x9910, RZ ;  /* 0x0000991008097816 */ /* 0x000fe400000000ff */
[----:B------:R-:W-:-:S03]  /*0470*/  IADD3 R8, PT, PT, R3, -0x2, R8 ;  /* 0xfffffffe03087810 */ /* 0x000fc60007ffe008 */
[----:B------:R-:W-:-:S04]  /*0480*/  IMAD R9, R9, 0x24, RZ ;  /* 0x0000002409097824 */ /* 0x000fc800078e02ff */
[----:B------:R-:W-:-:S05]  /*0490*/  IMAD.MOV R9, RZ, RZ, -R9 ;  /* 0x000000ffff097224 */ /* 0x000fca00078e0a09 */
[----:B0-----:R-:W-:-:S05]  /*04a0*/  PRMT R10, R9, 0x7710, RZ ;  /* 0x00007710090a7816 */ /* 0x001fca00000000ff */
[----:B------:R-:W-:-:S05]  /*04b0*/  IMAD.IADD R5, R5, 0x1, R10 ;  /* 0x0000000105057824 */ /* 0x000fca00078e020a */
[----:B------:R-:W-:-:S05]  /*04c0*/  LOP3.LUT R5, R5, 0xffff, RZ, 0xc0, !PT ;  /* 0x0000ffff05057812 */ /* 0x000fca00078ec0ff */
[----:B------:R-:W-:Y:S01]  /*04d0*/  IMAD.IADD R9, R4, 0x1, R5 ;  /* 0x0000000104097824 */ /* 0x000fe200078e0205 */
[----:B------:R-:W-:Y:S06]  /*04e0*/  @P0 BRA `(.L_x_7) ;  /* 0x0000000000640947 */ /* 0x000fec0003800000 */
[----:B------:R-:W0:Y:S02]  /*04f0*/  LDC.64 R2, c[0x0][0x380] ;  /* 0x0000e000ff027b82 */ /* 0x000e240000000a00 */
[----:B0-----:R-:W2:Y:S01]  /*0500*/  LDG.E R5, desc[UR4][R2.64+0x4] ;  /* 0x0000040402057981 */ /* 0x001ea2000c1e1900 */
[----:B------:R-:W-:Y:S01]  /*0510*/  BSSY.RELIABLE B1, `(.L_x_8) ;  /* 0x0000008000017945 */ /* 0x000fe20003800100 */
[----:B--2---:R-:W-:-:S04]  /*0520*/  ISETP.GE.AND P0, PT, R8, R5, PT ;  /* 0x000000050800720c */ /* 0x004fc80003f06270 */
[----:B------:R-:W-:-:S13]  /*0530*/  ISETP.LT.OR P0, PT, R9, RZ, P0 ;  /* 0x000000ff0900720c */ /* 0x000fda0000701670 */
[----:B------:R-:W-:Y:S05]  /*0540*/  @P0 BRA `(.L_x_9) ;  /* 0x0000000000100947 */ /* 0x000fea0003800000 */
[----:B------:R-:W2:Y:S02]  /*0550*/  LDG.E R10, desc[UR4][R2.64] ;  /* 0x00000004020a7981 */ /* 0x000ea4000c1e1900 */
[----:B--2---:R-:W-:-:S13]  /*0560*/  ISETP.GE.AND P0, PT, R9, R10, PT ;  /* 0x0000000a0900720c */ /* 0x004fda0003f06270 */
[----:B------:R-:W-:Y:S05]  /*0570*/  @!P0 BREAK.RELIABLE B1 ;  /* 0x0000000000018942 */ /* 0x000fea0003800100 */
[----:B------:R-:W-:Y:S05]  /*0580*/  @!P0 BRA `(.L_x_10) ;  /* 0x0000000000148947 */ /* 0x000fea0003800000 */
.L_x_9:
[----:B------:R-:W-:Y:S05]  /*0590*/  BSYNC.RELIABLE B1 ;  /* 0x0000000000017941 */ /* 0x000fea0003800100 */
.L_x_8:
[----:B------:R2:W-:Y:S04]  /*05a0*/  STS.U8 [R11+0xc00], RZ ;  /* 0x000c00ff0b007388 */ /* 0x0005e80000000000 */
[----:B------:R2:W-:Y:S04]  /*05b0*/  STS.U8 [R11+0xc02], RZ ;  /* 0x000c02ff0b007388 */ /* 0x0005e80000000000 */
[----:B------:R2:W-:Y:S01]  /*05c0*/  STS.U8 [R11+0xc01], RZ ;  /* 0x000c01ff0b007388 */ /* 0x0005e20000000000 */
[----:B------:R-:W-:Y:S05]  /*05d0*/  BRA `(.L_x_7) ;  /* 0x0000000000287947 */ /* 0x000fea0003800000 */
.L_x_10:
[----:B------:R-:W0:Y:S02]  /*05e0*/  LDC.64 R4, c[0x0][0x388] ;  /* 0x0000e200ff047b82 */ /* 0x000e240000000a00 */
[----:B0-----:R-:W2:Y:S01]  /*05f0*/  LDG.E.64 R2, desc[UR4][R4.64+0x8] ;  /* 0x0000080404027981 */ /* 0x001ea2000c1e1b00 */
[----:B------:R-:W-:-:S04]  /*0600*/  IMAD R9, R10, R8, R9 ;  /* 0x000000080a097224 */ /* 0x000fc800078e0209 */
[----:B--2---:R-:W-:-:S05]  /*0610*/  IMAD.WIDE.U32 R2, R9, 0x3, R2 ;  /* 0x0000000309027825 */ /* 0x004fca00078e0002 */
[----:B------:R-:W2:Y:S04]  /*0620*/  LDG.E.U8 R8, desc[UR4][R2.64] ;  /* 0x0000000402087981 */ /* 0x000ea8000c1e1100 */
[----:B------:R-:W3:Y:S04]  /*0630*/  LDG.E.U8 R10, desc[UR4][R2.64+0x2] ;  /* 0x00000204020a7981 */ /* 0x000ee8000c1e1100 */
[----:B------:R-:W4:Y:S04]  /*0640*/  LDG.E.U8 R12, desc[UR4][R2.64+0x1] ;  /* 0x00000104020c7981 */ /* 0x000f28000c1e1100 */
[----:B--2---:R0:W-:Y:S04]  /*0650*/  STS.U8 [R11+0xc00], R8 ;  /* 0x000c00080b007388 */ /* 0x0041e80000000000 */
[----:B---3--:R0:W-:Y:S04]  /*0660*/  STS.U8 [R11+0xc02], R10 ;  /* 0x000c020a0b007388 */ /* 0x0081e80000000000 */
[----:B----4-:R0:W-:Y:S02]  /*0670*/  STS.U8 [R11+0xc01], R12 ;  /* 0x000c010c0b007388 */ /* 0x0101e40000000000 */
.L_x_7:
[----:B------:R-:W-:Y:S05]  /*0680*/  BSYNC.RECONVERGENT B0 ;  /* 0x0000000000007941 */ /* 0x000fea0003800200 */
.L_x_6:
[----:B------:R-:W-:Y:S05]  /*0690*/  WARPSYNC.ALL ;  /* 0x0000000000007948 */ /* 0x000fea0003800000 */
[----:B------:R-:W3:Y:S08]  /*06a0*/  LDC.64 R2, c[0x0][0x380] ;  /* 0x0000e000ff027b82 */ /* 0x000ef00000000a00 */
[----:B------:R-:W-:Y:S06]  /*06b0*/  BAR.SYNC.DEFER_BLOCKING 0x0 ;  /* 0x0000000000007b1d */ /* 0x000fec0000010000 */
[----:B---3--:R-:W3:Y:S02]  /*06c0*/  LDG.E R4, desc[UR4][R2.64+0x4] ;  /* 0x0000040402047981 */ /* 0x008ee4000c1e1900 */
[----:B---3--:R-:W-:-:S13]  /*06d0*/  ISETP.GE.AND P0, PT, R7, R4, PT ;  /* 0x000000040700720c */ /* 0x008fda0003f06270 */
[----:B------:R-:W-:Y:S05]  /*06e0*/  @P0 EXIT ;  /* 0x000000000000094d */ /* 0x000fea0003800000 */
[----:B------:R-:W3:Y:S02]  /*06f0*/  LDG.E R9, desc[UR4][R2.64] ;  /* 0x0000000402097981 */ /* 0x000ee4000c1e1900 */
[----:B---3--:R-:W-:-:S13]  /*0700*/  ISETP.GE.AND P0, PT, R0, R9, PT ;  /* 0x000000090000720c */ /* 0x008fda0003f06270 */
[----:B------:R-:W-:Y:S05]  /*0710*/  @P0 EXIT ;  /* 0x000000000000094d */ /* 0x000fea0003800000 */
[----:B------:R-:W3:Y:S01]  /*0720*/  LDG.E.64 R4, desc[UR4][R2.64+0x8] ;  /* 0x0000080402047981 */ /* 0x000ee2000c1e1b00 */
[----:B------:R-:W-:-:S05]  /*0730*/  IMAD R6, R6, 0xc, R11 ;  /* 0x0000000c06067824 */ /* 0x000fca00078e020b */
[----:B------:R-:W-:Y:S04]  /*0740*/  LDS.U8 R18, [R6] ;  /* 0x0000000006127984 */ /* 0x000fe80000000000 */
[----:B------:R-:W-:Y:S04]  /*0750*/  LDS.U8 R21, [R6+0x6c] ;  /* 0x00006c0006157984 */ /* 0x000fe80000000000 */
[----:B------:R-:W4:Y:S04]  /*0760*/  LDS.U8 R22, [R6+0xd8] ;  /* 0x0000d80006167984 */ /* 0x000f280000000000 */
[----:B------:R-:W-:Y:S04]  /*0770*/  LDS.U8 R25, [R6+0x144] ;  /* 0x0001440006197984 */ /* 0x000fe80000000000 */
[----:B------:R-:W5:Y:S04]  /*0780*/  LDS.U8 R24, [R6+0x1b0] ;  /* 0x0001b00006187984 */ /* 0x000f680000000000 */
[----:B------:R-:W-:Y:S04]  /*0790*/  LDS.U8 R20, [R6+0x3] ;  /* 0x0000030006147984 */ /* 0x000fe80000000000 */
[----:B------:R-:W5:Y:S04]  /*07a0*/  LDS.U8 R23, [R6+0x6f] ;  /* 0x00006f0006177984 */ /* 0x000f680000000000 */
[----:B------:R-:W-:Y:S04]  /*07b0*/  LDS.U8 R16, [R6+0xdb] ;  /* 0x0000db0006107984 */ /* 0x000fe80000000000 */
[----:B------:R-:W5:Y:S04]  /*07c0*/  LDS.U8 R19, [R6+0x147] ;  /* 0x0001470006137984 */ /* 0x000f680000000000 */
[----:B0-----:R-:W-:Y:S04]  /*07d0*/  LDS.U8 R8, [R6+0x1b3] ;  /* 0x0001b30006087984 */ /* 0x001fe80000000000 */
[----:B-12---:R-:W0:Y:S04]  /*07e0*/  LDS.U8 R11, [R6+0x6] ;  /* 0x00000600060b7984 */ /* 0x006e280000000000 */
[----:B------:R-:W-:Y:S04]  /*07f0*/  LDS.U8 R10, [R6+0x72] ;  /* 0x00007200060a7984 */ /* 0x000fe80000000000 */
[----:B------:R-:W1:Y:S01]  /*0800*/  LDS.U8 R13, [R6+0xde] ;  /* 0x0000de00060d7984 */ /* 0x000e620000000000 */
[----:B----4-:R-:W-:-:S03]  /*0810*/  IADD3 R22, PT, PT, R22, R18, R21 ;  /* 0x0000001216167210 */ /* 0x010fc60007ffe015 */
[----:B------:R-:W-:Y:S04]  /*0820*/  LDS.U8 R12, [R6+0x14a] ;  /* 0x00014a00060c7984 */ /* 0x000fe80000000000 */
[----:B------:R-:W2:Y:S01]  /*0830*/  LDS.U8 R15, [R6+0x1b6] ;  /* 0x0001b600060f7984 */ /* 0x000ea20000000000 */
[----:B-----5:R-:W-:-:S03]  /*0840*/  IADD3 R24, PT, PT, R24, R22, R25 ;  /* 0x0000001618187210 */ /* 0x020fc60007ffe019 */
[----:B------:R-:W-:Y:S04]  /*0850*/  LDS.U8 R14, [R6+0x9] ;  /* 0x00000900060e7984 */ /* 0x000fe80000000000 */
[----:B------:R-:W4:Y:S01]  /*0860*/  LDS.U8 R17, [R6+0x75] ;  /* 0x0000750006117984 */ /* 0x000f220000000000 */
[----:B------:R-:W-:-:S03]  /*0870*/  IADD3 R24, PT, PT, R23, R24, R20 ;  /* 0x0000001817187210 */ /* 0x000fc60007ffe014 */
[----:B------:R-:W-:Y:S04]  /*0880*/  LDS.U8 R18, [R6+0xe1] ;  /* 0x0000e10006127984 */ /* 0x000fe80000000000 */
[----:B------:R-:W5:Y:S01]  /*0890*/  LDS.U8 R21, [R6+0x14d] ;  /* 0x00014d0006157984 */ /* 0x000f620000000000 */
[----:B------:R-:W-:-:S03]  /*08a0*/  IADD3 R24, PT, PT, R19, R24, R16 ;  /* 0x0000001813187210 */ /* 0x000fc60007ffe010 */
[----:B------:R-:W-:Y:S04]  /*08b0*/  LDS.U8 R25, [R6+0x1b9] ;  /* 0x0001b90006197984 */ /* 0x000fe80000000000 */
[----:B------:R-:W5:Y:S01]  /*08c0*/  LDS.U8 R22, [R6+0xc] ;  /* 0x00000c0006167984 */ /* 0x000f620000000000 */
[----:B0-----:R-:W-:-:S03]  /*08d0*/  IADD3 R8, PT, PT, R11, R24, R8 ;  /* 0x000000180b087210 */ /* 0x001fc60007ffe008 */
[----:B------:R-:W-:Y:S04]  /*08e0*/  LDS.U8 R23, [R6+0x78] ;  /* 0x0000780006177984 */ /* 0x000fe80000000000 */
[----:B------:R-:W0:Y:S01]  /*08f0*/  LDS.U8 R20, [R6+0xe4] ;  /* 0x0000e40006147984 */ /* 0x000e220000000000 */
[----:B-1----:R-:W-:-:S03]  /*0900*/  IADD3 R8, PT, PT, R13, R8, R10 ;  /* 0x000000080d087210 */ /* 0x002fc60007ffe00a */
[----:B------:R-:W-:Y:S04]  /*0910*/  LDS.U8 R19, [R6+0x150] ;  /* 0x0001500006137984 */ /* 0x000fe80000000000 */
[----:B------:R-:W1:Y:S01]  /*0920*/  LDS.U8 R16, [R6+0x1bc] ;  /* 0x0001bc0006107984 */ /* 0x000e620000000000 */
[----:B--2---:R-:W-:-:S03]  /*0930*/  IADD3 R8, PT, PT, R15, R8, R12 ;  /* 0x000000080f087210 */ /* 0x004fc60007ffe00c */
[----:B------:R-:W-:Y:S01]  /*0940*/  LDS.U8 R24, [R6+0x146] ;  /* 0x0001460006187984 */ /* 0x000fe20000000000 */
[----:B----4-:R-:W-:-:S03]  /*0950*/  IADD3 R8, PT, PT, R17, R8, R14 ;  /* 0x0000000811087210 */ /* 0x010fc60007ffe00e */
[----:B------:R-:W-:Y:S04]  /*0960*/  LDS.U8 R12, [R6+0xe0] ;  /* 0x0000e000060c7984 */ /* 0x000fe80000000000 */
[----:B------:R-:W-:Y:S01]  /*0970*/  LDS.U8 R17, [R6+0xdd] ;  /* 0x0000dd0006117984 */ /* 0x000fe20000000000 */
[----:B-----5:R-:W-:-:S03]  /*0980*/  IADD3 R8, PT, PT, R21, R8, R18 ;  /* 0x0000000815087210 */ /* 0x020fc60007ffe012 */
[----:B------:R-:W-:Y:S04]  /*0990*/  LDS.U8 R13, [R6+0x14c] ;  /* 0x00014c00060d7984 */ /* 0x000fe80000000000 */
[----:B------:R-:W-:Y:S01]  /*09a0*/  LDS.U8 R21, [R6+0x5] ;  /* 0x0000050006157984 */ /* 0x000fe20000000000 */
[----:B------:R-:W-:-:S03]  /*09b0*/  IADD3 R8, PT, PT, R22, R8, R25 ;  /* 0x0000000816087210 */ /* 0x000fc60007ffe019 */
[----:B------:R-:W-:Y:S04]  /*09c0*/  LDS.U8 R18, [R6+0x149] ;  /* 0x0001490006127984 */ /* 0x000fe80000000000 */
[----:B------:R-:W-:Y:S01]  /*09d0*/  LDS.U8 R25, [R6+0x1b2] ;  /* 0x0001b20006197984 */ /* 0x000fe20000000000 */
[----:B0-----:R-:W-:-:S03]  /*09e0*/  IADD3 R8, PT, PT, R20, R8, R23 ;  /* 0x0000000814087210 */ /* 0x001fc60007ffe017 */
[----:B------:R-:W-:Y:S04]  /*09f0*/  LDS.U8 R22, [R6+0x71] ;  /* 0x0000710006167984 */ /* 0x000fe80000000000 */
[----:B------:R-:W-:Y:S01]  /*0a00*/  LDS.U8 R20, [R6+0x6e] ;  /* 0x00006e0006147984 */ /* 0x000fe20000000000 */
[----:B-1----:R-:W-:-:S03]  /*0a10*/  IADD3 R8, PT, PT, R16, R8, R19 ;  /* 0x0000000810087210 */ /* 0x002fc60007ffe013 */
[----:B------:R-:W-:Y:S01]  /*0a20*/  LDS.U8 R23, [R6+0xda] ;  /* 0x0000da0006177984 */ /* 0x000fe20000000000 */
[----:B------:R-:W-:-:S03]  /*0a30*/  LOP3.LUT R10, R8, 0xffff, RZ, 0xc0, !PT ;  /* 0x0000ffff080a7812 */ /* 0x000fc600078ec0ff */
[----:B------:R-:W0:Y:S02]  /*0a40*/  LDS.U8 R19, [R6+0x2] ;  /* 0x0000020006137984 */ /* 0x000e240000000000 */
[----:B------:R-:W-:Y:S02]  /*0a50*/  IMAD R10, R10, 0x47af, RZ ;  /* 0x000047af0a0a7824 */ /* 0x000fe400078e02ff */
[----:B------:R-:W-:Y:S03]  /*0a60*/  LDS.U8 R14, [R6+0x1b8] ;  /* 0x0001b800060e7984 */ /* 0x000fe60000000000 */
[----:B------:R-:W-:Y:S01]  /*0a70*/  SHF.R.U32.HI R10, RZ, 0x10, R10 ;  /* 0x00000010ff0a7819 */ /* 0x000fe2000001160a */
[----:B------:R-:W-:Y:S04]  /*0a80*/  LDS.U8 R15, [R6+0xb] ;  /* 0x00000b00060f7984 */ /* 0x000fe80000000000 */
[----:B------:R-:W-:Y:S01]  /*0a90*/  IMAD.MOV R11, RZ, RZ, -R10 ;  /* 0x000000ffff0b7224 */ /* 0x000fe200078e0a0a */
[----:B------:R-:W-:Y:S04]  /*0aa0*/  LDS.U8 R16, [R6+0x77] ;  /* 0x0000770006107984 */ /* 0x000fe80000000000 */
[----:B------:R-:W-:-:S05]  /*0ab0*/  PRMT R11, R11, 0x7710, RZ ;  /* 0x000077100b0b7816 */ /* 0x000fca00000000ff */
[----:B------:R-:W-:-:S05]  /*0ac0*/  IMAD.IADD R8, R8, 0x1, R11 ;  /* 0x0000000108087824 */ /* 0x000fca00078e020b */
[----:B------:R-:W-:-:S04]  /*0ad0*/  LOP3.LUT R11, R8, 0xffff, RZ, 0xc0, !PT ;  /* 0x0000ffff080b7812 */ /* 0x000fc800078ec0ff */
[----:B------:R-:W-:Y:S01]  /*0ae0*/  LEA.HI R10, R11, R10, RZ, 0x1f ;  /* 0x0000000a0b0a7211 */ /* 0x000fe200078ff8ff */
[----:B------:R-:W-:-:S03]  /*0af0*/  IMAD R11, R7, R9, R0 ;  /* 0x00000009070b7224 */ /* 0x000fc600078e0200 */
[----:B------:R-:W-:-:S04]  /*0b00*/  LOP3.LUT R9, R10, 0xffff, RZ, 0xc0, !PT ;  /* 0x0000ffff0a097812 */ /* 0x000fc800078ec0ff */
[----:B------:R-:W-:Y:S01]  /*0b10*/  SHF.R.U32.HI R9, RZ, 0x4, R9 ;  /* 0x00000004ff097819 */ /* 0x000fe20000011609 */
[----:B---3--:R-:W-:-:S05]  /*0b20*/  IMAD.WIDE R10, R11, 0x3, R4 ;  /* 0x000000030b0a7825 */ /* 0x008fca00078e0204 */
[----:B------:R-:W-:Y:S04]  /*0b30*/  STG.E.U8 desc[UR4][R10.64], R9 ;  /* 0x000000090a007986 */ /* 0x000fe8000c101104 */
[----:B------:R-:W2:Y:S04]  /*0b40*/  LDG.E R8, desc[UR4][R2.64] ;  /* 0x0000000402087981 */ /* 0x000ea8000c1e1900 */
[----:B------:R-:W3:Y:S01]  /*0b50*/  LDG.E.64 R4, desc[UR4][R2.64+0x8] ;  /* 0x0000080402047981 */ /* 0x000ee2000c1e1b00 */
[----:B0-----:R-:W-:-:S03]  /*0b60*/  IADD3 R23, PT, PT, R23, R19, R20 ;  /* 0x0000001317177210 */ /* 0x001fc60007ffe014 */
[----:B------:R-:W-:Y:S01]  /*0b70*/  LDS.U8 R9, [R6+0x1b5] ;  /* 0x0001b50006097984 */ /* 0x000fe20000000000 */
[----:B------:R-:W-:-:S03]  /*0b80*/  IADD3 R25, PT, PT, R25, R23, R24 ;  /* 0x0000001719197210 */ /* 0x000fc60007ffe018 */
[----:B------:R-:W0:Y:S01]  /*0b90*/  LDS.U8 R10, [R6+0x8] ;  /* 0x00000800060a7984 */ /* 0x000e220000000000 */
[----:B------:R-:W-:-:S03]  /*0ba0*/  IADD3 R25, PT, PT, R22, R25, R21 ;  /* 0x0000001916197210 */ /* 0x000fc60007ffe015 */
[----:B------:R-:W1:Y:S01]  /*0bb0*/  LDS.U8 R11, [R6+0x74] ;  /* 0x00007400060b7984 */ /* 0x000e620000000000 */
[----:B------:R-:W-:-:S03]  /*0bc0*/  IADD3 R25, PT, PT, R18, R25, R17 ;  /* 0x0000001912197210 */ /* 0x000fc60007ffe011 */
[----:B------:R-:W-:Y:S04]  /*0bd0*/  LDS.U8 R19, [R6+0xe3] ;  /* 0x0000e30006137984 */ /* 0x000fe80000000000 */
[----:B------:R-:W4:Y:S04]  /*0be0*/  LDS.U8 R20, [R6+0x14f] ;  /* 0x00014f0006147984 */ /* 0x000f280000000000 */
[----:B------:R-:W-:Y:S04]  /*0bf0*/  LDS.U8 R24, [R6+0x1bb] ;  /* 0x0001bb0006187984 */ /* 0x000fe80000000000 */
[----:B------:R-:W5:Y:S04]  /*0c00*/  LDS.U8 R23, [R6+0xe] ;  /* 0x00000e0006177984 */ /* 0x000f680000000000 */
[----:B------:R-:W-:Y:S04]  /*0c10*/  LDS.U8 R22, [R6+0x7a] ;  /* 0x00007a0006167984 */ /* 0x000fe80000000000 */
[----:B------:R-:W5:Y:S04]  /*0c20*/  LDS.U8 R21, [R6+0xe6] ;  /* 0x0000e60006157984 */ /* 0x000f680000000000 */
[----:B------:R-:W-:Y:S04]  /*0c30*/  LDS.U8 R18, [R6+0x152] ;  /* 0x0001520006127984 */ /* 0x000fe80000000000 */
[----:B------:R-:W5:Y:S01]  /*0c40*/  LDS.U8 R17, [R6+0x1be] ;  /* 0x0001be0006117984 */ /* 0x000f620000000000 */
[----:B0-----:R-:W-:-:S04]  /*0c50*/  IADD3 R9, PT, PT, R10, R25, R9 ;  /* 0x000000190a097210 */ /* 0x001fc80007ffe009 */
[----:B-1----:R-:W-:-:S04]  /*0c60*/  IADD3 R9, PT, PT, R12, R9, R11 ;  /* 0x000000090c097210 */ /* 0x002fc80007ffe00b */
[----:B------:R-:W-:Y:S02]  /*0c70*/  IADD3 R9, PT, PT, R14, R9, R13 ;  /* 0x000000090e097210 */ /* 0x000fe40007ffe00d */
[----:B------:R-:W-:Y:S02]  /*0c80*/  LDS.U8 R14, [R6+0x7] ;  /* 0x00000700060e7984 */ /* 0x000fe40000000000 */
[----:B------:R-:W-:Y:S02]  /*0c90*/  IADD3 R9, PT, PT, R16, R9, R15 ;  /* 0x0000000910097210 */ /* 0x000fe40007ffe00f */
[----:B------:R-:W-:Y:S02]  /*0ca0*/  LDS.U8 R15, [R6+0xdc] ;  /* 0x0000dc00060f7984 */ /* 0x000fe40000000000 */
[----:B----4-:R-:W-:Y:S02]  /*0cb0*/  IADD3 R9, PT, PT, R20, R9, R19 ;  /* 0x0000000914097210 */ /* 0x010fe40007ffe013 */
[----:B------:R-:W-:Y:S02]  /*0cc0*/  LDS.U8 R19, [R6+0xd9] ;  /* 0x0000d90006137984 */ /* 0x000fe40000000000 */
[----:B-----5:R-:W-:-:S02]  /*0cd0*/  IADD3 R9, PT, PT, R23, R9, R24 ;  /* 0x0000000917097210 */ /* 0x020fc40007ffe018 */
[----:B------:R-:W-:Y:S04]  /*0ce0*/  LDS.U8 R20, [R6+0x145] ;  /* 0x0001450006147984 */ /* 0x000fe80000000000 */
[----:B------:R-:W-:Y:S01]  /*0cf0*/  LDS.U8 R23, [R6+0x70] ;  /* 0x0000700006177984 */ /* 0x000fe20000000000 */
[----:B------:R-:W-:-:S03]  /*0d00*/  IADD3 R9, PT, PT, R21, R9, R22 ;  /* 0x0000000915097210 */ /* 0x000fc60007ffe016 */
[----:B------:R-:W-:Y:S04]  /*0d10*/  LDS.U8 R21, [R6+0x1b1] ;  /* 0x0001b10006157984 */ /* 0x000fe80000000000 */
[----:B------:R-:W-:Y:S01]  /*0d20*/  LDS.U8 R22, [R6+0x4] ;  /* 0x0000040006167984 */ /* 0x000fe20000000000 */
[----:B------:R-:W-:-:S03]  /*0d30*/  IADD3 R9, PT, PT, R17, R9, R18 ;  /* 0x0000000911097210 */ /* 0x000fc60007ffe012 */
[----:B------:R-:W-:Y:S01]  /*0d40*/  LDS.U8 R17, [R6+0x1] ;  /* 0x0000010006117984 */ /* 0x000fe20000000000 */
[----:B------:R-:W-:-:S03]  /*0d50*/  LOP3.LUT R10, R9, 0xffff, RZ, 0xc0, !PT ;  /* 0x0000ffff090a7812 */ /* 0x000fc600078ec0ff */
[----:B------:R-:W0:Y:S02]  /*0d60*/  LDS.U8 R18, [R6+0x6d] ;  /* 0x00006d0006127984 */ /* 0x000e240000000000 */
[----:B------:R-:W-:Y:S02]  /*0d70*/  IMAD R10, R10, 0x47af, RZ ;  /* 0x000047af0a0a7824 */ /* 0x000fe400078e02ff */
[----:B------:R-:W1:Y:S03]  /*0d80*/  LDS.U8 R16, [R6+0x148] ;  /* 0x0001480006107984 */ /* 0x000e660000000000 */
[----:B------:R-:W-:Y:S01]  /*0d90*/  SHF.R.U32.HI R10, RZ, 0x10, R10 ;  /* 0x00000010ff0a7819 */ /* 0x000fe2000001160a */
[----:B------:R-:W-:Y:S04]  /*0da0*/  LDS.U8 R13, [R6+0x73] ;  /* 0x00007300060d7984 */ /* 0x000fe80000000000 */
[----:B------:R-:W-:-:S05]  /*0db0*/  IMAD.MOV R12, RZ, RZ, -R10 ;  /* 0x000000ffff0c7224 */ /* 0x000fca00078e0a0a */
[----:B------:R-:W-:-:S05]  /*0dc0*/  PRMT R12, R12, 0x7710, RZ ;  /* 0x000077100c0c7816 */ /* 0x000fca00000000ff */
[----:B------:R-:W-:Y:S02]  /*0dd0*/  IMAD.IADD R9, R9, 0x1, R12 ;  /* 0x0000000109097824 */ /* 0x000fe400078e020c */
[----:B------:R-:W-:Y:S03]  /*0de0*/  LDS.U8 R12, [R6+0xdf] ;  /* 0x0000df00060c7984 */ /* 0x000fe60000000000 */
[----:B------:R-:W-:-:S04]  /*0df0*/  LOP3.LUT R9, R9, 0xffff, RZ, 0xc0, !PT ;  /* 0x0000ffff09097812 */ /* 0x000fc800078ec0ff */
[----:B------:R-:W-:-:S04]  /*0e00*/  LEA.HI R10, R9, R10, RZ, 0x1f ;  /* 0x0000000a090a7211 */ /* 0x000fc800078ff8ff */
[----:B------:R-:W-:-:S04]  /*0e10*/  LOP3.LUT R9, R10, 0xffff, RZ, 0xc0, !PT ;  /* 0x0000ffff0a097812 */ /* 0x000fc800078ec0ff */
[----:B------:R-:W-:Y:S01]  /*0e20*/  SHF.R.U32.HI R9, RZ, 0x4, R9 ;  /* 0x00000004ff097819 */ /* 0x000fe20000011609 */
[----:B--2---:R-:W-:-:S04]  /*0e30*/  IMAD R11, R7, R8, R0 ;  /* 0x00000008070b7224 */ /* 0x004fc800078e0200 */
[----:B---3--:R-:W-:-:S05]  /*0e40*/  IMAD.WIDE R10, R11, 0x3, R4 ;  /* 0x000000030b0a7825 */ /* 0x008fca00078e0204 */
[----:B------:R-:W-:Y:S04]  /*0e50*/  STG.E.U8 desc[UR4][R10.64+0x2], R9 ;  /* 0x000002090a007986 */ /* 0x000fe8000c101104 */
[----:B------:R-:W2:Y:S04]  /*0e60*/  LDG.E R8, desc[UR4][R2.64] ;  /* 0x0000000402087981 */ /* 0x000ea8000c1e1900 */
[----:B------:R3:W4:Y:S01]  /*0e70*/  LDG.E.64 R4, desc[UR4][R2.64+0x8] ;  /* 0x0000080402047981 */ /* 0x000722000c1e1b00 */
[----:B0-----:R-:W-:-:S03]  /*0e80*/  IADD3 R19, PT, PT, R19, R17, R18 ;  /* 0x0000001113137210 */ /* 0x001fc60007ffe012 */
[----:B------:R-:W0:Y:S01]  /*0e90*/  LDS.U8 R9, [R6+0x1b4] ;  /* 0x0001b40006097984 */ /* 0x000e220000000000 */
[----:B------:R-:W-:-:S03]  /*0ea0*/  IADD3 R21, PT, PT, R21, R19, R20 ;  /* 0x0000001315157210 */ /* 0x000fc60007ffe014 */
[----:B------:R-:W-:Y:S01]  /*0eb0*/  LDS.U8 R11, [R6+0x14b] ;  /* 0x00014b00060b7984 */ /* 0x000fe20000000000 */
[----:B------:R-:W-:-:S03]  /*0ec0*/  IADD3 R23, PT, PT, R23, R21, R22 ;  /* 0x0000001517177210 */ /* 0x000fc60007ffe016 */
[----:B------:R-:W5:Y:S01]  /*0ed0*/  LDS.U8 R10, [R6+0x1b7] ;  /* 0x0001b700060a7984 */ /* 0x000f620000000000 */
[----:B-1----:R-:W-:-:S03]  /*0ee0*/  IADD3 R16, PT, PT, R16, R23, R15 ;  /* 0x0000001710107210 */ /* 0x002fc60007ffe00f */
[----:B---3--:R-:W-:Y:S04]  /*0ef0*/  LDS.U8 R3, [R6+0xa] ;  /* 0x00000a0006037984 */ /* 0x008fe80000000000 */
[----:B------:R-:W1:Y:S04]  /*0f00*/  LDS.U8 R2, [R6+0x76] ;  /* 0x0000760006027984 */ /* 0x000e680000000000 */
[----:B------:R-:W-:Y:S04]  /*0f10*/  LDS.U8 R18, [R6+0xe2] ;  /* 0x0000e20006127984 */ /* 0x000fe80000000000 */
[----:B------:R-:W3:Y:S04]  /*0f20*/  LDS.U8 R17, [R6+0x14e] ;  /* 0x00014e0006117984 */ /* 0x000ee80000000000 */
[----:B------:R-:W-:Y:S04]  /*0f30*/  LDS.U8 R20, [R6+0x1ba] ;  /* 0x0001ba0006147984 */ /* 0x000fe80000000000 */
[----:B------:R-:W3:Y:S04]  /*0f40*/  LDS.U8 R19, [R6+0xd] ;  /* 0x00000d0006137984 */ /* 0x000ee80000000000 */
[----:B------:R-:W-:Y:S04]  /*0f50*/  LDS.U8 R22, [R6+0x79] ;  /* 0x0000790006167984 */ /* 0x000fe80000000000 */
[----:B------:R-:W3:Y:S01]  /*0f60*/  LDS.U8 R21, [R6+0xe5] ;  /* 0x0000e50006157984 */ /* 0x000ee20000000000 */
[----:B0-----:R-:W-:-:S03]  /*0f70*/  IADD3 R9, PT, PT, R14, R16, R9 ;  /* 0x000000100e097210 */ /* 0x001fc60007ffe009 */
[----:B------:R-:W-:Y:S01]  /*0f80*/  LDS.U8 R15, [R6+0x1bd] ;  /* 0x0001bd00060f7984 */ /* 0x000fe20000000000 */
[----:B------:R-:W-:-:S03]  /*0f90*/  IADD3 R9, PT, PT, R12, R9, R13 ;  /* 0x000000090c097210 */ /* 0x000fc60007ffe00d */
[----:B------:R-:W0:Y:S01]  /*0fa0*/  LDS.U8 R23, [R6+0x151] ;  /* 0x0001510006177984 */ /* 0x000e220000000000 */
[----:B-----5:R-:W-:-:S04]  /*0fb0*/  IADD3 R9, PT, PT, R10, R9, R11 ;  /* 0x000000090a097210 */ /* 0x020fc80007ffe00b */
[----:B-1----:R-:W-:-:S04]  /*0fc0*/  IADD3 R2, PT, PT, R2, R9, R3 ;  /* 0x0000000902027210 */ /* 0x002fc80007ffe003 */
[----:B---3--:R-:W-:-:S04]  /*0fd0*/  IADD3 R2, PT, PT, R17, R2, R18 ;  /* 0x0000000211027210 */ /* 0x008fc80007ffe012 */
[----:B------:R-:W-:-:S04]  /*0fe0*/  IADD3 R2, PT, PT, R19, R2, R20 ;  /* 0x0000000213027210 */ /* 0x000fc80007ffe014 */
[----:B------:R-:W-:-:S04]  /*0ff0*/  IADD3 R2, PT, PT, R21, R2, R22 ;  /* 0x0000000215027210 */ /* 0x000fc80007ffe016 */
[----:B0-----:R-:W-:-:S04]  /*1000*/  IADD3 R2, PT, PT, R15, R2, R23 ;  /* 0x000000020f027210 */ /* 0x001fc80007ffe017 */
[----:B------:R-:W-:-:S05]  /*1010*/  LOP3.LUT R3, R2, 0xffff, RZ, 0xc0, !PT ;  /* 0x0000ffff02037812 */ /* 0x000fca00078ec0ff */
[----:B------:R-:W-:-:S05]  /*1020*/  IMAD R3, R3, 0x47af, RZ ;  /* 0x000047af03037824 */ /* 0x000fca00078e02ff */
[----:B------:R-:W-:-:S05]  /*1030*/  SHF.R.U32.HI R3, RZ, 0x10, R3 ;  /* 0x00000010ff037819 */ /* 0x000fca0000011603 */
[----:B------:R-:W-:-:S05]  /*1040*/  IMAD.MOV R9, RZ, RZ, -R3 ;  /* 0x000000ffff097224 */ /* 0x000fca00078e0a03 */
[----:B------:R-:W-:-:S05]  /*1050*/  PRMT R9, R9, 0x7710, RZ ;  /* 0x0000771009097816 */ /* 0x000fca00000000ff */
[----:B------:R-:W-:-:S05]  /*1060*/  IMAD.IADD R2, R2, 0x1, R9 ;  /* 0x0000000102027824 */ /* 0x000fca00078e0209 */
[----:B------:R-:W-:-:S04]  /*1070*/  LOP3.LUT R2, R2, 0xffff, RZ, 0xc0, !PT ;  /* 0x0000ffff02027812 */ /* 0x000fc800078ec0ff */
[----:B------:R-:W-:-:S04]  /*1080*/  LEA.HI R3, R2, R3, RZ, 0x1f ;  /* 0x0000000302037211 */ /* 0x000fc800078ff8ff */
[----:B------:R-:W-:-:S04]  /*1090*/  LOP3.LUT R3, R3, 0xffff, RZ, 0xc0, !PT ;  /* 0x0000ffff03037812 */ /* 0x000fc800078ec0ff */
[----:B------:R-:W-:Y:S01]  /*10a0*/  SHF.R.U32.HI R3, RZ, 0x4, R3 ;  /* 0x00000004ff037819 */ /* 0x000fe20000011603 */
[----:B--2---:R-:W-:-:S04]  /*10b0*/  IMAD R7, R7, R8, R0 ;  /* 0x0000000807077224 */ /* 0x004fc800078e0200 */
[----:B----4-:R-:W-:-:S05]  /*10c0*/  IMAD.WIDE R4, R7, 0x3, R4 ;  /* 0x0000000307047825 */ /* 0x010fca00078e0204 */
[----:B------:R-:W-:Y:S01]  /*10d0*/  STG.E.U8 desc[UR4][R4.64+0x1], R3 ;  /* 0x0000010304007986 */ /* 0x000fe2000c101104 */
[----:B------:R-:W-:Y:S05]  /*10e0*/  EXIT ;  /* 0x000000000000794d */ /* 0x000fea0003800000 */
.L_x_11:
[----:B------:R-:W-:-:S00]  /*10f0*/  BRA `(.L_x_11) ;  /* 0xfffffffc00fc7947 */ /* 0x000fc0000383ffff */
[----:B------:R-:W-:-:S00]  /*1100*/  NOP ;  /* 0x0000000000007918 */ /* 0x000fc00000000000 */
[----:B------:R-:W-:-:S00]  /*1110*/  NOP ;  /* 0x0000000000007918 */ /* 0x000fc00000000000 */
[----:B------:R-:W-:-:S00]  /*1120*/  NOP ;  /* 0x0000000000007918 */ /* 0x000fc00000000000 */
[----:B------:R-:W-:-:S00]  /*1130*/  NOP ;  /* 0x0000000000007918 */ /* 0x000fc00000000000 */
[----:B------:R-:W-:-:S00]  /*1140*/  NOP ;  /* 0x0000000000007918 */ /* 0x000fc00000000000 */
[----:B------:R-:W-:-:S00]  /*1150*/  NOP ;  /* 0x0000000000007918 */ /* 0x000fc00000000000 */
[----:B------:R-:W-:-:S00]  /*1160*/  NOP ;  /* 0x0000000000007918 */ /* 0x000fc00000000000 */
[----:B------:R-:W-:-:S00]  /*1170*/  NOP ;  /* 0x0000000000007918 */ /* 0x000fc00000000000 */
.L_x_12:


//--------------------- .nv.shared._Z16smoothing_kernelP8PPMImageS0_ --------------------------
	.section	.nv.shared._Z16smoothing_kernelP8PPMImageS0_,"aw",@nobits
	.sectionflags	@""
.nv.shared._Z16smoothing_kernelP8PPMImageS0_:
	.zero		4912


//--------------------- .nv.shared.reserved.0     --------------------------
	.section	.nv.shared.reserved.0,"aw",@nobits
	.weak		__nv_reservedSMEM_offset_0_alias
	.size		__nv_reservedSMEM_offset_0_alias, 0, 64
	.other		__nv_reservedSMEM_offset_0_alias,@"STO_CUDA_RESERVED_SHARED STV_DEFAULT"
__nv_reservedSMEM_offset_0_alias:
	.zero		0
	.zero		64


//--------------------- .nv.constant0._Z16smoothing_kernelP8PPMImageS0_ --------------------------
	.section	.nv.constant0._Z16smoothing_kernelP8PPMImageS0_,"a",@progbits
	.sectionflags	@""
	.align	4
.nv.constant0._Z16smoothing_kernelP8PPMImageS0_:
	.zero		912


//--------------------- SYMBOLS --------------------------

	.type		.nv.reservedSmem.offset0,@object
	.size		.nv.reservedSmem.offset0,0x4
	.type		.nv.reservedSmem.cap,@object
	.size		.nv.reservedSmem.cap,0x4
